//
// Generated by NVIDIA NVVM Compiler
//
// Compiler Build ID: CL-36424714
// Cuda compilation tools, release 13.0, V13.0.88
// Based on NVVM 20.0.0
//

.version 9.0
.target sm_100
.address_size 64

	// .globl	_Z9addKernelPiPKiS1_

.visible .entry _Z9addKernelPiPKiS1_(
	.param .u64 .ptr .align 1 _Z9addKernelPiPKiS1__param_0,
	.param .u64 .ptr .align 1 _Z9addKernelPiPKiS1__param_1,
	.param .u64 .ptr .align 1 _Z9addKernelPiPKiS1__param_2
)
{
	.reg .b32 	%r<6>;
	.reg .b64 	%rd<11>;

	ld.param.u64 	%rd1, [_Z9addKernelPiPKiS1__param_0];
	ld.param.u64 	%rd2, [_Z9addKernelPiPKiS1__param_1];
	ld.param.u64 	%rd3, [_Z9addKernelPiPKiS1__param_2];
	cvta.to.global.u64 	%rd4, %rd1;
	cvta.to.global.u64 	%rd5, %rd3;
	cvta.to.global.u64 	%rd6, %rd2;
	mov.u32 	%r1, %tid.x;
	mul.wide.u32 	%rd7, %r1, 4;
	add.s64 	%rd8, %rd6, %rd7;
	ld.global.u32 	%r2, [%rd8];
	add.s64 	%rd9, %rd5, %rd7;
	ld.global.u32 	%r3, [%rd9];
	shl.b32 	%r4, %r3, 1;
	add.s32 	%r5, %r4, %r2;
	add.s64 	%rd10, %rd4, %rd7;
	st.global.u32 	[%rd10], %r5;
	ret;

}
	// .globl	_Z14scaleMapKernelPdS_dj
.visible .entry _Z14scaleMapKernelPdS_dj(
	.param .u64 .ptr .align 1 _Z14scaleMapKernelPdS_dj_param_0,
	.param .u64 .ptr .align 1 _Z14scaleMapKernelPdS_dj_param_1,
	.param .f64 _Z14scaleMapKernelPdS_dj_param_2,
	.param .u32 _Z14scaleMapKernelPdS_dj_param_3
)
{
	.reg .pred 	%p<3>;
	.reg .b32 	%r<3>;
	.reg .b64 	%rd<12>;
	.reg .b64 	%fd<4>;

	ld.param.u64 	%rd3, [_Z14scaleMapKernelPdS_dj_param_0];
	ld.param.u64 	%rd2, [_Z14scaleMapKernelPdS_dj_param_1];
	ld.param.f64 	%fd2, [_Z14scaleMapKernelPdS_dj_param_2];
	ld.param.u32 	%r2, [_Z14scaleMapKernelPdS_dj_param_3];
	cvta.to.global.u64 	%rd1, %rd3;
	mov.u32 	%r1, %tid.x;
	setp.ge.u32 	%p1, %r1, %r2;
	@%p1 bra 	$L__BB1_4;
	cvta.to.global.u64 	%rd4, %rd2;
	mul.wide.u32 	%rd5, %r1, 8;
	add.s64 	%rd6, %rd4, %rd5;
	ld.global.f64 	%fd1, [%rd6];
	setp.leu.f64 	%p2, %fd1, 0d0000000000000000;
	@%p2 bra 	$L__BB1_3;
	div.rn.f64 	%fd3, %fd2, %fd1;
	add.s64 	%rd11, %rd1, %rd5;
	st.global.f64 	[%rd11], %fd3;
	bra.uni 	$L__BB1_4;
$L__BB1_3:
	add.s64 	%rd8, %rd1, %rd5;
	mov.b64 	%rd9, 0;
	st.global.u64 	[%rd8], %rd9;
$L__BB1_4:
	ret;

}


// ===== COMPILED SASS (sm_100) =====

	.target	sm_100

	.elftype	@"ET_EXEC"


//--------------------- .note.nv.tkinfo           --------------------------
	.section	.note.nv.tkinfo,"",@"SHT_NOTE"
	.sectionflags	@"SHF_NOTE_NV_TKINFO"
	.tkinfo
        /*0018*/ 	.word	0x00000002
        /*0030*/ 	.string	""
        /*0030*/ 	.string	"ptxas"
        /*0030*/ 	.string	"Cuda compilation tools, release 13.0, V13.0.88"
        /*0030*/ 	.string	"Build cuda_13.0.r13.0/compiler.36424714_0"
        /*0030*/ 	.string	"-arch sm_100 -m 64 "



//--------------------- .note.nv.cuinfo           --------------------------
	.section	.note.nv.cuinfo,"",@"SHT_NOTE"
	.sectionflags	@"SHF_NOTE_NV_CUINFO"
        /*0018*/ 	.short	0x0002
        /*001a*/ 	.short	0x0064
        /*001c*/ 	.short	0x0082
	.zero		2


//--------------------- .nv.info                  --------------------------
	.section	.nv.info,"",@"SHT_CUDA_INFO"
	.align	4


	//----- nvinfo : EIATTR_REGCOUNT
	.align		4
        /*0000*/ 	.byte	0x04, 0x2f
        /*0002*/ 	.short	(.L_1 - .L_0)
	.align		4
.L_0:
        /*0004*/ 	.word	index@(_Z9addKernelPiPKiS1_)
        /*0008*/ 	.word	0x0000000c


	//----- nvinfo : EIATTR_FRAME_SIZE
	.align		4
.L_1:
        /*000c*/ 	.byte	0x04, 0x11
        /*000e*/ 	.short	(.L_3 - .L_2)
	.align		4
.L_2:
        /*0010*/ 	.word	index@(_Z9addKernelPiPKiS1_)
        /*0014*/ 	.word	0x00000000


	//----- nvinfo : EIATTR_REGCOUNT
	.align		4
.L_3:
        /*0018*/ 	.byte	0x04, 0x2f
        /*001a*/ 	.short	(.L_5 - .L_4)
	.align		4
.L_4:
        /*001c*/ 	.word	index@(_Z14scaleMapKernelPdS_dj)
        /*0020*/ 	.word	0x00000019


	//----- nvinfo : EIATTR_FRAME_SIZE
	.align		4
.L_5:
        /*0024*/ 	.byte	0x04, 0x11
        /*0026*/ 	.short	(.L_7 - .L_6)
	.align		4
.L_6:
        /*0028*/ 	.word	index@($__internal_0_$__cuda_sm20_div_rn_f64_full)
        /*002c*/ 	.word	0x00000000


	//----- nvinfo : EIATTR_FRAME_SIZE
	.align		4
.L_7:
        /*0030*/ 	.byte	0x04, 0x11
        /*0032*/ 	.short	(.L_9 - .L_8)
	.align		4
.L_8:
        /*0034*/ 	.word	index@(_Z14scaleMapKernelPdS_dj)
        /*0038*/ 	.word	0x00000000


	//----- nvinfo : EIATTR_MIN_STACK_SIZE
	.align		4
.L_9:
        /*003c*/ 	.byte	0x04, 0x12
        /*003e*/ 	.short	(.L_11 - .L_10)
	.align		4
.L_10:
        /*0040*/ 	.word	index@(_Z14scaleMapKernelPdS_dj)
        /*0044*/ 	.word	0x00000000


	//----- nvinfo : EIATTR_MIN_STACK_SIZE
	.align		4
.L_11:
        /*0048*/ 	.byte	0x04, 0x12
        /*004a*/ 	.short	(.L_13 - .L_12)
	.align		4
.L_12:
        /*004c*/ 	.word	index@(_Z9addKernelPiPKiS1_)
        /*0050*/ 	.word	0x00000000
.L_13:


//--------------------- .nv.compat                --------------------------
	.section	.nv.compat,"",@"SHT_CUDA_COMPAT_INFO"
	.align	4
        /*0000*/ 	.byte	0x02, 0x09, 0x00, 0x00, 0x02, 0x02, 0x01, 0x00, 0x02, 0x05, 0x05, 0x00, 0x03, 0x07, 0x01, 0x01
        /*0010*/ 	.byte	0x02, 0x03, 0x00, 0x00, 0x02, 0x06, 0x01, 0x00, 0x04, 0x0b, 0x08, 0x00, 0x01, 0x00, 0x00, 0x00
        /*0020*/ 	.byte	0x00, 0x00, 0x00, 0x00


//--------------------- .nv.info._Z14scaleMapKernelPdS_dj --------------------------
	.section	.nv.info._Z14scaleMapKernelPdS_dj,"",@"SHT_CUDA_INFO"
	.sectionflags	@""
	.align	4


	//----- nvinfo : EIATTR_CUDA_API_VERSION
	.align		4
        /*0000*/ 	.byte	0x04, 0x37
        /*0002*/ 	.short	(.L_15 - .L_14)
.L_14:
        /*0004*/ 	.word	0x00000082


	//----- nvinfo : EIATTR_KPARAM_INFO
	.align		4
.L_15:
        /*0008*/ 	.byte	0x04, 0x17
        /*000a*/ 	.short	(.L_17 - .L_16)
.L_16:
        /*000c*/ 	.word	0x00000000
        /*0010*/ 	.short	0x0003
        /*0012*/ 	.short	0x0018
        /*0014*/ 	.byte	0x00, 0xf0, 0x11, 0x00


	//----- nvinfo : EIATTR_KPARAM_INFO
	.align		4
.L_17:
        /*0018*/ 	.byte	0x04, 0x17
        /*001a*/ 	.short	(.L_19 - .L_18)
.L_18:
        /*001c*/ 	.word	0x00000000
        /*0020*/ 	.short	0x0002
        /*0022*/ 	.short	0x0010
        /*0024*/ 	.byte	0x00, 0xf0, 0x21, 0x00


	//----- nvinfo : EIATTR_KPARAM_INFO
	.align		4
.L_19:
        /*0028*/ 	.byte	0x04, 0x17
        /*002a*/ 	.short	(.L_21 - .L_20)
.L_20:
        /*002c*/ 	.word	0x00000000
        /*0030*/ 	.short	0x0001
        /*0032*/ 	.short	0x0008
        /*0034*/ 	.byte	0x00, 0xf5, 0x21, 0x00


	//----- nvinfo : EIATTR_KPARAM_INFO
	.align		4
.L_21:
        /*0038*/ 	.byte	0x04, 0x17
        /*003a*/ 	.short	(.L_23 - .L_22)
.L_22:
        /*003c*/ 	.word	0x00000000
        /*0040*/ 	.short	0x0000
        /*0042*/ 	.short	0x0000
        /*0044*/ 	.byte	0x00, 0xf5, 0x21, 0x00


	//----- nvinfo : EIATTR_SPARSE_MMA_MASK
	.align		4
.L_23:
        /*0048*/ 	.byte	0x03, 0x50
        /*004a*/ 	.short	0x0000


	//----- nvinfo : EIATTR_MAXREG_COUNT
	.align		4
        /*004c*/ 	.byte	0x03, 0x1b
        /*004e*/ 	.short	0x00ff


	//----- nvinfo : EIATTR_MERCURY_ISA_VERSION
	.align		4
        /*0050*/ 	.byte	0x03, 0x5f
        /*0052*/ 	.short	0x0101


	//----- nvinfo : EIATTR_VRC_CTA_INIT_COUNT
	.align		4
        /*0054*/ 	.byte	0x02, 0x4a
	.zero		1
	.zero		1


	//----- nvinfo : EIATTR_EXIT_INSTR_OFFSETS
	.align		4
        /*0058*/ 	.byte	0x04, 0x1c
        /*005a*/ 	.short	(.L_25 - .L_24)


	//   ....[0]....
.L_24:
        /*005c*/ 	.word	0x00000040


	//   ....[1]....
        /*0060*/ 	.word	0x00000220


	//   ....[2]....
        /*0064*/ 	.word	0x00000260


	//----- nvinfo : EIATTR_CRS_STACK_SIZE
	.align		4
.L_25:
        /*0068*/ 	.byte	0x04, 0x1e
        /*006a*/ 	.short	(.L_27 - .L_26)
.L_26:
        /*006c*/ 	.word	0x00000000


	//----- nvinfo : EIATTR_CBANK_PARAM_SIZE
	.align		4
.L_27:
        /*0070*/ 	.byte	0x03, 0x19
        /*0072*/ 	.short	0x001c


	//----- nvinfo : EIATTR_PARAM_CBANK
	.align		4
        /*0074*/ 	.byte	0x04, 0x0a
        /*0076*/ 	.short	(.L_29 - .L_28)
	.align		4
.L_28:
        /*0078*/ 	.word	index@(.nv.constant0._Z14scaleMapKernelPdS_dj)
        /*007c*/ 	.short	0x0380
        /*007e*/ 	.short	0x001c


	//----- nvinfo : EIATTR_SW_WAR
	.align		4
.L_29:
        /*0080*/ 	.byte	0x04, 0x36
        /*0082*/ 	.short	(.L_31 - .L_30)
.L_30:
        /*0084*/ 	.word	0x00000008
.L_31:


//--------------------- .nv.info._Z9addKernelPiPKiS1_ --------------------------
	.section	.nv.info._Z9addKernelPiPKiS1_,"",@"SHT_CUDA_INFO"
	.sectionflags	@""
	.align	4


	//----- nvinfo : EIATTR_CUDA_API_VERSION
	.align		4
        /*0000*/ 	.byte	0x04, 0x37
        /*0002*/ 	.short	(.L_33 - .L_32)
.L_32:
        /*0004*/ 	.word	0x00000082


	//----- nvinfo : EIATTR_KPARAM_INFO
	.align		4
.L_33:
        /*0008*/ 	.byte	0x04, 0x17
        /*000a*/ 	.short	(.L_35 - .L_34)
.L_34:
        /*000c*/ 	.word	0x00000000
        /*0010*/ 	.short	0x0002
        /*0012*/ 	.short	0x0010
        /*0014*/ 	.byte	0x00, 0xf5, 0x21, 0x00


	//----- nvinfo : EIATTR_KPARAM_INFO
	.align		4
.L_35:
        /*0018*/ 	.byte	0x04, 0x17
        /*001a*/ 	.short	(.L_37 - .L_36)
.L_36:
        /*001c*/ 	.word	0x00000000
        /*0020*/ 	.short	0x0001
        /*0022*/ 	.short	0x0008
        /*0024*/ 	.byte	0x00, 0xf5, 0x21, 0x00


	//----- nvinfo : EIATTR_KPARAM_INFO
	.align		4
.L_37:
        /*0028*/ 	.byte	0x04, 0x17
        /*002a*/ 	.short	(.L_39 - .L_38)
.L_38:
        /*002c*/ 	.word	0x00000000
        /*0030*/ 	.short	0x0000
        /*0032*/ 	.short	0x0000
        /*0034*/ 	.byte	0x00, 0xf5, 0x21, 0x00


	//----- nvinfo : EIATTR_SPARSE_MMA_MASK
	.align		4
.L_39:
        /*0038*/ 	.byte	0x03, 0x50
        /*003a*/ 	.short	0x0000


	//----- nvinfo : EIATTR_MAXREG_COUNT
	.align		4
        /*003c*/ 	.byte	0x03, 0x1b
        /*003e*/ 	.short	0x00ff


	//----- nvinfo : EIATTR_MERCURY_ISA_VERSION
	.align		4
        /*0040*/ 	.byte	0x03, 0x5f
        /*0042*/ 	.short	0x0101


	//----- nvinfo : EIATTR_VRC_CTA_INIT_COUNT
	.align		4
        /*0044*/ 	.byte	0x02, 0x4a
	.zero		1
	.zero		1


	//----- nvinfo : EIATTR_EXIT_INSTR_OFFSETS
	.align		4
        /*0048*/ 	.byte	0x04, 0x1c
        /*004a*/ 	.short	(.L_41 - .L_40)


	//   ....[0]....
.L_40:
        /*004c*/ 	.word	0x000000d0


	//----- nvinfo : EIATTR_CBANK_PARAM_SIZE
	.align		4
.L_41:
        /*0050*/ 	.byte	0x03, 0x19
        /*0052*/ 	.short	0x0018


	//----- nvinfo : EIATTR_PARAM_CBANK
	.align		4
        /*0054*/ 	.byte	0x04, 0x0a
        /*0056*/ 	.short	(.L_43 - .L_42)
	.align		4
.L_42:
        /*0058*/ 	.word	index@(.nv.constant0._Z9addKernelPiPKiS1_)
        /*005c*/ 	.short	0x0380
        /*005e*/ 	.short	0x0018


	//----- nvinfo : EIATTR_SW_WAR
	.align		4
.L_43:
        /*0060*/ 	.byte	0x04, 0x36
        /*0062*/ 	.short	(.L_45 - .L_44)
.L_44:
        /*0064*/ 	.word	0x00000008
.L_45:


//--------------------- .nv.callgraph             --------------------------
	.section	.nv.callgraph,"",@"SHT_CUDA_CALLGRAPH"
	.align	4
	.sectionentsize	8
	.align		4
        /*0000*/ 	.word	0x00000000
	.align		4
        /*0004*/ 	.word	0xffffffff
	.align		4
        /*0008*/ 	.word	0x00000000
	.align		4
        /*000c*/ 	.word	0xfffffffe
	.align		4
        /*0010*/ 	.word	0x00000000
	.align		4
        /*0014*/ 	.word	0xfffffffd
	.align		4
        /*0018*/ 	.word	0x00000000
	.align		4
        /*001c*/ 	.word	0xfffffffc


//--------------------- .text._Z14scaleMapKernelPdS_dj --------------------------
	.section	.text._Z14scaleMapKernelPdS_dj,"ax",@progbits
	.align	128
        .global         _Z14scaleMapKernelPdS_dj
        .type           _Z14scaleMapKernelPdS_dj,@function
        .size           _Z14scaleMapKernelPdS_dj,(.L_x_11 - _Z14scaleMapKernelPdS_dj)
        .other          _Z14scaleMapKernelPdS_dj,@"STO_CUDA_ENTRY STV_DEFAULT"
_Z14scaleMapKernelPdS_dj:
.text._Z14scaleMapKernelPdS_dj:
[----:B------:R-:W-:Y:S01]  /*0000*/  LDC R1, c[0x0][0x37c] ;  /* 0x0000df00ff017b82 */ /* 0x000fe20000000800 */
[----:B------:R-:W0:Y:S01]  /*0010*/  S2R R0, SR_TID.X ;  /* 0x0000000000007919 */ /* 0x000e220000002100 */
[----:B------:R-:W0:Y:S02]  /*0020*/  LDCU UR4, c[0x0][0x398] ;  /* 0x00007300ff0477ac */ /* 0x000e240008000800 */
[----:B0-----:R-:W-:-:S13]  /*0030*/  ISETP.GE.U32.AND P0, PT, R0, UR4, PT ;  /* 0x0000000400007c0c */ /* 0x001fda000bf06070 */
[----:B------:R-:W-:Y:S05]  /*0040*/  @P0 EXIT ;  /* 0x000000000000094d */ /* 0x000fea0003800000 */
[----:B------:R-:W0:Y:S01]  /*0050*/  LDC.64 R6, c[0x0][0x388] ;  /* 0x0000e200ff067b82 */ /* 0x000e220000000a00 */
[----:B------:R-:W1:Y:S01]  /*0060*/  LDCU.64 UR4, c[0x0][0x358] ;  /* 0x00006b00ff0477ac */ /* 0x000e620008000a00 */
[----:B0-----:R-:W-:-:S06]  /*0070*/  IMAD.WIDE.U32 R6, R0, 0x8, R6 ;  /* 0x0000000800067825 */ /* 0x001fcc00078e0006 */
[----:B-1----:R-:W2:Y:S02]  /*0080*/  LDG.E.64 R6, desc[UR4][R6.64] ;  /* 0x0000000406067981 */ /* 0x002ea4000c1e1b00 */
[----:B--2---:R-:W-:-:S14]  /*0090*/  DSETP.GT.AND P0, PT, R6, RZ, PT ;  /* 0x000000ff0600722a */ /* 0x004fdc0003f04000 */
[----:B------:R-:W-:Y:S05]  /*00a0*/  @!P0 BRA `(.L_x_0) ;  /* 0x0000000000608947 */ /* 0x000fea0003800000 */
[----:B------:R-:W0:Y:S01]  /*00b0*/  MUFU.RCP64H R3, R7 ;  /* 0x0000000700037308 */ /* 0x000e220000001800 */
[----:B------:R-:W-:Y:S01]  /*00c0*/  IMAD.MOV.U32 R2, RZ, RZ, 0x1 ;  /* 0x00000001ff027424 */ /* 0x000fe200078e00ff */
[----:B------:R-:W1:Y:S01]  /*00d0*/  LDCU.64 UR6, c[0x0][0x390] ;  /* 0x00007200ff0677ac */ /* 0x000e620008000a00 */
[----:B------:R-:W2:Y:S01]  /*00e0*/  LDC R10, c[0x0][0x394] ;  /* 0x0000e500ff0a7b82 */ /* 0x000ea20000000800 */
[----:B------:R-:W-:Y:S03]  /*00f0*/  BSSY.RECONVERGENT B0, `(.L_x_1) ;  /* 0x000000f000007945 */ /* 0x000fe60003800200 */
[----:B0-----:R-:W-:-:S08]  /*0100*/  DFMA R4, -R6, R2, 1 ;  /* 0x3ff000000604742b */ /* 0x001fd00000000102 */
[----:B------:R-:W-:Y:S01]  /*0110*/  DFMA R4, R4, R4, R4 ;  /* 0x000000040404722b */ /* 0x000fe20000000004 */
[----:B--2---:R-:W-:-:S07]  /*0120*/  FSETP.GEU.AND P1, PT, |R10|, 6.5827683646048100446e-37, PT ;  /* 0x036000000a00780b */ /* 0x004fce0003f2e200 */
[----:B------:R-:W-:-:S08]  /*0130*/  DFMA R4, R2, R4, R2 ;  /* 0x000000040204722b */ /* 0x000fd00000000002 */
[----:B------:R-:W-:-:S08]  /*0140*/  DFMA R2, -R6, R4, 1 ;  /* 0x3ff000000602742b */ /* 0x000fd00000000104 */
[----:B------:R-:W-:-:S08]  /*0150*/  DFMA R2, R4, R2, R4 ;  /* 0x000000020402722b */ /* 0x000fd00000000004 */
[----:B-1----:R-:W-:-:S08]  /*0160*/  DMUL R4, R2, UR6 ;  /* 0x0000000602047c28 */ /* 0x002fd00008000000 */
[----:B------:R-:W-:-:S08]  /*0170*/  DFMA R8, -R6, R4, UR6 ;  /* 0x0000000606087e2b */ /* 0x000fd00008000104 */
[----:B------:R-:W-:-:S10]  /*0180*/  DFMA R2, R2, R8, R4 ;  /* 0x000000080202722b */ /* 0x000fd40000000004 */
[----:B------:R-:W-:-:S05]  /*0190*/  FFMA R4, RZ, R7, R3 ;  /* 0x00000007ff047223 */ /* 0x000fca0000000003 */
[----:B------:R-:W-:-:S13]  /*01a0*/  FSETP.GT.AND P0, PT, |R4|, 1.469367938527859385e-39, PT ;  /* 0x001000000400780b */ /* 0x000fda0003f04200 */
[----:B------:R-:W-:Y:S05]  /*01b0*/  @P0 BRA P1, `(.L_x_2) ;  /* 0x0000000000080947 */ /* 0x000fea0000800000 */
[----:B------:R-:W-:-:S07]  /*01c0*/  MOV R8, 0x1e0 ;  /* 0x000001e000087802 */ /* 0x000fce0000000f00 */
[----:B------:R-:W-:Y:S05]  /*01d0*/  CALL.REL.NOINC `($__internal_0_$__cuda_sm20_div_rn_f64_full) ;  /* 0x0000000000247944 */ /* 0x000fea0003c00000 */
.L_x_2:
[----:B------:R-:W-:Y:S05]  /*01e0*/  BSYNC.RECONVERGENT B0 ;  /* 0x0000000000007941 */ /* 0x000fea0003800200 */
.L_x_1:
[----:B------:R-:W0:Y:S02]  /*01f0*/  LDC.64 R4, c[0x0][0x380] ;  /* 0x0000e000ff047b82 */ /* 0x000e240000000a00 */
[----:B0-----:R-:W-:-:S05]  /*0200*/  IMAD.WIDE.U32 R4, R0, 0x8, R4 ;  /* 0x0000000800047825 */ /* 0x001fca00078e0004 */
[----:B------:R-:W-:Y:S01]  /*0210*/  STG.E.64 desc[UR4][R4.64], R2 ;  /* 0x0000000204007986 */ /* 0x000fe2000c101b04 */
[----:B------:R-:W-:Y:S05]  /*0220*/  EXIT ;  /* 0x000000000000794d */ /* 0x000fea0003800000 */
.L_x_0:
[----:B------:R-:W0:Y:S02]  /*0230*/  LDC.64 R2, c[0x0][0x380] ;  /* 0x0000e000ff027b82 */ /* 0x000e240000000a00 */
[----:B0-----:R-:W-:-:S05]  /*0240*/  IMAD.WIDE.U32 R2, R0, 0x8, R2 ;  /* 0x0000000800027825 */ /* 0x001fca00078e0002 */
[----:B------:R-:W-:Y:S01]  /*0250*/  STG.E.64 desc[UR4][R2.64], RZ ;  /* 0x000000ff02007986 */ /* 0x000fe2000c101b04 */
[----:B------:R-:W-:Y:S05]  /*0260*/  EXIT ;  /* 0x000000000000794d */ /* 0x000fea0003800000 */
        .weak           $__internal_0_$__cuda_sm20_div_rn_f64_full
        .type           $__internal_0_$__cuda_sm20_div_rn_f64_full,@function
        .size           $__internal_0_$__cuda_sm20_div_rn_f64_full,(.L_x_11 - $__internal_0_$__cuda_sm20_div_rn_f64_full)
$__internal_0_$__cuda_sm20_div_rn_f64_full:
[C---:B------:R-:W-:Y:S01]  /*0270*/  FSETP.GEU.AND P0, PT, |R7|.reuse, 1.469367938527859385e-39, PT ;  /* 0x001000000700780b */ /* 0x040fe20003f0e200 */
[----:B------:R-:W0:Y:S01]  /*0280*/  LDC.64 R4, c[0x0][0x390] ;  /* 0x0000e400ff047b82 */ /* 0x000e220000000a00 */
[C---:B------:R-:W-:Y:S01]  /*0290*/  LOP3.LUT R2, R7.reuse, 0x800fffff, RZ, 0xc0, !PT ;  /* 0x800fffff07027812 */ /* 0x040fe200078ec0ff */
[----:B------:R-:W-:Y:S01]  /*02a0*/  IMAD.MOV.U32 R10, RZ, RZ, 0x1 ;  /* 0x00000001ff0a7424 */ /* 0x000fe200078e00ff */
[----:B------:R-:W-:Y:S01]  /*02b0*/  LOP3.LUT R15, R7, 0x7ff00000, RZ, 0xc0, !PT ;  /* 0x7ff00000070f7812 */ /* 0x000fe200078ec0ff */
[----:B------:R-:W-:Y:S01]  /*02c0*/  IMAD.MOV.U32 R9, RZ, RZ, 0x1ca00000 ;  /* 0x1ca00000ff097424 */ /* 0x000fe200078e00ff */
[----:B------:R-:W-:Y:S01]  /*02d0*/  LOP3.LUT R3, R2, 0x3ff00000, RZ, 0xfc, !PT ;  /* 0x3ff0000002037812 */ /* 0x000fe200078efcff */
[----:B------:R-:W-:-:S06]  /*02e0*/  IMAD.MOV.U32 R2, RZ, RZ, R6 ;  /* 0x000000ffff027224 */ /* 0x000fcc00078e0006 */
[----:B------:R-:W-:-:S06]  /*02f0*/  @!P0 DMUL R2, R6, 8.98846567431157953865e+307 ;  /* 0x7fe0000006028828 */ /* 0x000fcc0000000000 */
[----:B------:R-:W1:Y:S01]  /*0300*/  MUFU.RCP64H R11, R3 ;  /* 0x00000003000b7308 */ /* 0x000e620000001800 */
[----:B0-----:R-:W-:-:S04]  /*0310*/  LOP3.LUT R14, R5, 0x7ff00000, RZ, 0xc0, !PT ;  /* 0x7ff00000050e7812 */ /* 0x001fc800078ec0ff */
[----:B------:R-:W-:Y:S01]  /*0320*/  ISETP.GE.U32.AND P1, PT, R14, R15, PT ;  /* 0x0000000f0e00720c */ /* 0x000fe20003f26070 */
[----:B------:R-:W-:Y:S01]  /*0330*/  IMAD.MOV.U32 R21, RZ, RZ, R14 ;  /* 0x000000ffff157224 */ /* 0x000fe200078e000e */
[----:B-1----:R-:W-:-:S08]  /*0340*/  DFMA R12, R10, -R2, 1 ;  /* 0x3ff000000a0c742b */ /* 0x002fd00000000802 */
[----:B------:R-:W-:-:S08]  /*0350*/  DFMA R12, R12, R12, R12 ;  /* 0x0000000c0c0c722b */ /* 0x000fd0000000000c */
[----:B------:R-:W-:Y:S01]  /*0360*/  DFMA R12, R10, R12, R10 ;  /* 0x0000000c0a0c722b */ /* 0x000fe2000000000a */
[----:B------:R-:W-:Y:S02]  /*0370*/  SEL R10, R9, 0x63400000, !P1 ;  /* 0x63400000090a7807 */ /* 0x000fe40004800000 */
[----:B------:R-:W-:Y:S02]  /*0380*/  FSETP.GEU.AND P1, PT, |R5|, 1.469367938527859385e-39, PT ;  /* 0x001000000500780b */ /* 0x000fe40003f2e200 */
[----:B------:R-:W-:Y:S01]  /*0390*/  LOP3.LUT R11, R10, 0x800fffff, R5, 0xf8, !PT ;  /* 0x800fffff0a0b7812 */ /* 0x000fe200078ef805 */
[----:B------:R-:W-:Y:S02]  /*03a0*/  IMAD.MOV.U32 R10, RZ, RZ, R4 ;  /* 0x000000ffff0a7224 */ /* 0x000fe400078e0004 */
[----:B------:R-:W-:-:S08]  /*03b0*/  DFMA R16, R12, -R2, 1 ;  /* 0x3ff000000c10742b */ /* 0x000fd00000000802 */
[----:B------:R-:W-:Y:S01]  /*03c0*/  DFMA R12, R12, R16, R12 ;  /* 0x000000100c0c722b */ /* 0x000fe2000000000c */
[----:B------:R-:W-:Y:S10]  /*03d0*/  @P1 BRA `(.L_x_3) ;  /* 0x0000000000201947 */ /* 0x000ff40003800000 */
[----:B------:R-:W-:-:S04]  /*03e0*/  LOP3.LUT R17, R7, 0x7ff00000, RZ, 0xc0, !PT ;  /* 0x7ff0000007117812 */ /* 0x000fc800078ec0ff */
[----:B------:R-:W-:-:S04]  /*03f0*/  ISETP.GE.U32.AND P1, PT, R14, R17, PT ;  /* 0x000000110e00720c */ /* 0x000fc80003f26070 */
[----:B------:R-:W-:-:S04]  /*0400*/  SEL R16, R9, 0x63400000, !P1 ;  /* 0x6340000009107807 */ /* 0x000fc80004800000 */
[----:B------:R-:W-:-:S04]  /*0410*/  LOP3.LUT R16, R16, 0x80000000, R5, 0xf8, !PT ;  /* 0x8000000010107812 */ /* 0x000fc800078ef805 */
[----:B------:R-:W-:Y:S01]  /*0420*/  LOP3.LUT R17, R16, 0x100000, RZ, 0xfc, !PT ;  /* 0x0010000010117812 */ /* 0x000fe200078efcff */
[----:B------:R-:W-:-:S06]  /*0430*/  IMAD.MOV.U32 R16, RZ, RZ, RZ ;  /* 0x000000ffff107224 */ /* 0x000fcc00078e00ff */
[----:B------:R-:W-:-:S10]  /*0440*/  DFMA R10, R10, 2, -R16 ;  /* 0x400000000a0a782b */ /* 0x000fd40000000810 */
[----:B------:R-:W-:-:S07]  /*0450*/  LOP3.LUT R21, R11, 0x7ff00000, RZ, 0xc0, !PT ;  /* 0x7ff000000b157812 */ /* 0x000fce00078ec0ff */
.L_x_3:
[----:B------:R-:W-:Y:S01]  /*0460*/  IMAD.MOV.U32 R20, RZ, RZ, R15 ;  /* 0x000000ffff147224 */ /* 0x000fe200078e000f */
[----:B------:R-:W-:Y:S01]  /*0470*/  @!P0 LOP3.LUT R20, R3, 0x7ff00000, RZ, 0xc0, !PT ;  /* 0x7ff0000003148812 */ /* 0x000fe200078ec0ff */
[----:B------:R-:W-:Y:S01]  /*0480*/  VIADD R15, R21, 0xffffffff ;  /* 0xffffffff150f7836 */ /* 0x000fe20000000000 */
[----:B------:R-:W-:Y:S01]  /*0490*/  DMUL R16, R12, R10 ;  /* 0x0000000a0c107228 */ /* 0x000fe20000000000 */
[----:B------:R-:W-:Y:S02]  /*04a0*/  BSSY.RECONVERGENT B1, `(.L_x_4) ;  /* 0x0000038000017945 */ /* 0x000fe40003800200 */
[----:B------:R-:W-:Y:S01]  /*04b0*/  VIADD R22, R20, 0xffffffff ;  /* 0xffffffff14167836 */ /* 0x000fe20000000000 */
[----:B------:R-:W-:-:S04]  /*04c0*/  ISETP.GT.U32.AND P0, PT, R15, 0x7feffffe, PT ;  /* 0x7feffffe0f00780c */ /* 0x000fc80003f04070 */
[----:B------:R-:W-:Y:S01]  /*04d0*/  ISETP.GT.U32.OR P0, PT, R22, 0x7feffffe, P0 ;  /* 0x7feffffe1600780c */ /* 0x000fe20000704470 */
[----:B------:R-:W-:-:S08]  /*04e0*/  DFMA R18, R16, -R2, R10 ;  /* 0x800000021012722b */ /* 0x000fd0000000000a */
[----:B------:R-:W-:-:S04]  /*04f0*/  DFMA R12, R12, R18, R16 ;  /* 0x000000120c0c722b */ /* 0x000fc80000000010 */
[----:B------:R-:W-:Y:S07]  /*0500*/  @P0 BRA `(.L_x_5) ;  /* 0x00000000006c0947 */ /* 0x000fee0003800000 */
[----:B------:R-:W-:-:S04]  /*0510*/  LOP3.LUT R5, R7, 0x7ff00000, RZ, 0xc0, !PT ;  /* 0x7ff0000007057812 */ /* 0x000fc800078ec0ff */
[CC--:B------:R-:W-:Y:S02]  /*0520*/  VIADDMNMX R4, R14.reuse, -R5.reuse, 0xb9600000, !PT ;  /* 0xb96000000e047446 */ /* 0x0c0fe40007800905 */
[----:B------:R-:W-:Y:S02]  /*0530*/  ISETP.GE.U32.AND P0, PT, R14, R5, PT ;  /* 0x000000050e00720c */ /* 0x000fe40003f06070 */
[----:B------:R-:W-:Y:S02]  /*0540*/  VIMNMX R4, PT, PT, R4, 0x46a00000, PT ;  /* 0x46a0000004047848 */ /* 0x000fe40003fe0100 */
[----:B------:R-:W-:-:S05]  /*0550*/  SEL R9, R9, 0x63400000, !P0 ;  /* 0x6340000009097807 */ /* 0x000fca0004000000 */
[----:B------:R-:W-:Y:S02]  /*0560*/  IMAD.IADD R9, R4, 0x1, -R9 ;  /* 0x0000000104097824 */ /* 0x000fe400078e0a09 */
[----:B------:R-:W-:Y:S02]  /*0570*/  IMAD.MOV.U32 R4, RZ, RZ, RZ ;  /* 0x000000ffff047224 */ /* 0x000fe400078e00ff */
[----:B------:R-:W-:-:S06]  /*0580*/  VIADD R5, R9, 0x7fe00000 ;  /* 0x7fe0000009057836 */ /* 0x000fcc0000000000 */
[----:B------:R-:W-:-:S10]  /*0590*/  DMUL R14, R12, R4 ;  /* 0x000000040c0e7228 */ /* 0x000fd40000000000 */
[----:B------:R-:W-:-:S13]  /*05a0*/  FSETP.GTU.AND P0, PT, |R15|, 1.469367938527859385e-39, PT ;  /* 0x001000000f00780b */ /* 0x000fda0003f0c200 */
[----:B------:R-:W-:Y:S05]  /*05b0*/  @P0 BRA `(.L_x_6) ;  /* 0x0000000000980947 */ /* 0x000fea0003800000 */
[----:B------:R-:W-:Y:S01]  /*05c0*/  DFMA R2, R12, -R2, R10 ;  /* 0x800000020c02722b */ /* 0x000fe2000000000a */
[----:B------:R-:W-:-:S09]  /*05d0*/  IMAD.MOV.U32 R4, RZ, RZ, RZ ;  /* 0x000000ffff047224 */ /* 0x000fd200078e00ff */
[C---:B------:R-:W-:Y:S02]  /*05e0*/  FSETP.NEU.AND P0, PT, R3.reuse, RZ, PT ;  /* 0x000000ff0300720b */ /* 0x040fe40003f0d000 */
[----:B------:R-:W-:-:S04]  /*05f0*/  LOP3.LUT R7, R3, 0x80000000, R7, 0x48, !PT ;  /* 0x8000000003077812 */ /* 0x000fc800078e4807 */
[----:B------:R-:W-:-:S07]  /*0600*/  LOP3.LUT R5, R7, R5, RZ, 0xfc, !PT ;  /* 0x0000000507057212 */ /* 0x000fce00078efcff */
[----:B------:R-:W-:Y:S05]  /*0610*/  @!P0 BRA `(.L_x_6) ;  /* 0x0000000000808947 */ /* 0x000fea0003800000 */
[----:B------:R-:W-:Y:S01]  /*0620*/  IMAD.MOV R3, RZ, RZ, -R9 ;  /* 0x000000ffff037224 */ /* 0x000fe200078e0a09 */
[----:B------:R-:W-:Y:S01]  /*0630*/  DMUL.RP R4, R12, R4 ;  /* 0x000000040c047228 */ /* 0x000fe20000008000 */
[----:B------:R-:W-:Y:S01]  /*0640*/  IMAD.MOV.U32 R2, RZ, RZ, RZ ;  /* 0x000000ffff027224 */ /* 0x000fe200078e00ff */
[----:B------:R-:W-:-:S05]  /*0650*/  IADD3 R9, PT, PT, -R9, -0x43300000, RZ ;  /* 0xbcd0000009097810 */ /* 0x000fca0007ffe1ff */
[----:B------:R-:W-:-:S03]  /*0660*/  DFMA R2, R14, -R2, R12 ;  /* 0x800000020e02722b */ /* 0x000fc6000000000c */
[----:B------:R-:W-:-:S07]  /*0670*/  LOP3.LUT R7, R5, R7, RZ, 0x3c, !PT ;  /* 0x0000000705077212 */ /* 0x000fce00078e3cff */
[----:B------:R-:W-:-:S04]  /*0680*/  FSETP.NEU.AND P0, PT, |R3|, R9, PT ;  /* 0x000000090300720b */ /* 0x000fc80003f0d200 */
[----:B------:R-:W-:Y:S02]  /*0690*/  FSEL R14, R4, R14, !P0 ;  /* 0x0000000e040e7208 */ /* 0x000fe40004000000 */
[----:B------:R-:W-:Y:S01]  /*06a0*/  FSEL R15, R7, R15, !P0 ;  /* 0x0000000f070f7208 */ /* 0x000fe20004000000 */
[----:B------:R-:W-:Y:S06]  /*06b0*/  BRA `(.L_x_6) ;  /* 0x0000000000587947 */ /* 0x000fec0003800000 */
.L_x_5:
[----:B------:R-:W0:Y:S02]  /*06c0*/  LDC.64 R2, c[0x0][0x390] ;  /* 0x0000e400ff027b82 */ /* 0x000e240000000a00 */
[----:B0-----:R-:W-:-:S14]  /*06d0*/  DSETP.NAN.AND P0, PT, R2, R2, PT ;  /* 0x000000020200722a */ /* 0x001fdc0003f08000 */
[----:B------:R-:W-:Y:S05]  /*06e0*/  @P0 BRA `(.L_x_7) ;  /* 0x0000000000440947 */ /* 0x000fea0003800000 */
[----:B------:R-:W-:-:S14]  /*06f0*/  DSETP.NAN.AND P0, PT, R6, R6, PT ;  /* 0x000000060600722a */ /* 0x000fdc0003f08000 */
[----:B------:R-:W-:Y:S05]  /*0700*/  @P0 BRA `(.L_x_8) ;  /* 0x0000000000300947 */ /* 0x000fea0003800000 */
[----:B------:R-:W-:Y:S01]  /*0710*/  ISETP.NE.AND P0, PT, R21, R20, PT ;  /* 0x000000141500720c */ /* 0x000fe20003f05270 */
[----:B------:R-:W-:Y:S02]  /*0720*/  IMAD.MOV.U32 R14, RZ, RZ, 0x0 ;  /* 0x00000000ff0e7424 */ /* 0x000fe400078e00ff */
[----:B------:R-:W-:-:S10]  /*0730*/  IMAD.MOV.U32 R15, RZ, RZ, -0x80000 ;  /* 0xfff80000ff0f7424 */ /* 0x000fd400078e00ff */
[----:B------:R-:W-:Y:S05]  /*0740*/  @!P0 BRA `(.L_x_6) ;  /* 0x0000000000348947 */ /* 0x000fea0003800000 */
[----:B------:R-:W-:Y:S02]  /*0750*/  ISETP.NE.AND P0, PT, R21, 0x7ff00000, PT ;  /* 0x7ff000001500780c */ /* 0x000fe40003f05270 */
[----:B------:R-:W-:Y:S02]  /*0760*/  LOP3.LUT R15, R7, 0x80000000, R5, 0x48, !PT ;  /* 0x80000000070f7812 */ /* 0x000fe400078e4805 */
[----:B------:R-:W-:-:S13]  /*0770*/  ISETP.EQ.OR P0, PT, R20, RZ, !P0 ;  /* 0x000000ff1400720c */ /* 0x000fda0004702670 */
[----:B------:R-:W-:Y:S01]  /*0780*/  @P0 LOP3.LUT R2, R15, 0x7ff00000, RZ, 0xfc, !PT ;  /* 0x7ff000000f020812 */ /* 0x000fe200078efcff */
[----:B------:R-:W-:Y:S02]  /*0790*/  @!P0 IMAD.MOV.U32 R14, RZ, RZ, RZ ;  /* 0x000000ffff0e8224 */ /* 0x000fe400078e00ff */
[----:B------:R-:W-:Y:S02]  /*07a0*/  @P0 IMAD.MOV.U32 R14, RZ, RZ, RZ ;  /* 0x000000ffff0e0224 */ /* 0x000fe400078e00ff */
[----:B------:R-:W-:Y:S01]  /*07b0*/  @P0 IMAD.MOV.U32 R15, RZ, RZ, R2 ;  /* 0x000000ffff0f0224 */ /* 0x000fe200078e0002 */
[----:B------:R-:W-:Y:S06]  /*07c0*/  BRA `(.L_x_6) ;  /* 0x0000000000147947 */ /* 0x000fec0003800000 */
.L_x_8:
[----:B------:R-:W-:Y:S01]  /*07d0*/  LOP3.LUT R15, R7, 0x80000, RZ, 0xfc, !PT ;  /* 0x00080000070f7812 */ /* 0x000fe200078efcff */
[----:B------:R-:W-:Y:S01]  /*07e0*/  IMAD.MOV.U32 R14, RZ, RZ, R6 ;  /* 0x000000ffff0e7224 */ /* 0x000fe200078e0006 */
[----:B------:R-:W-:Y:S06]  /*07f0*/  BRA `(.L_x_6) ;  /* 0x0000000000087947 */ /* 0x000fec0003800000 */
.L_x_7:
[----:B------:R-:W-:Y:S01]  /*0800*/  LOP3.LUT R15, R5, 0x80000, RZ, 0xfc, !PT ;  /* 0x00080000050f7812 */ /* 0x000fe200078efcff */
[----:B------:R-:W-:-:S07]  /*0810*/  IMAD.MOV.U32 R14, RZ, RZ, R4 ;  /* 0x000000ffff0e7224 */ /* 0x000fce00078e0004 */
.L_x_6:
[----:B------:R-:W-:Y:S05]  /*0820*/  BSYNC.RECONVERGENT B1 ;  /* 0x0000000000017941 */ /* 0x000fea0003800200 */
.L_x_4:
[----:B------:R-:W-:Y:S02]  /*0830*/  IMAD.MOV.U32 R9, RZ, RZ, 0x0 ;  /* 0x00000000ff097424 */ /* 0x000fe400078e00ff */
[----:B------:R-:W-:Y:S02]  /*0840*/  IMAD.MOV.U32 R2, RZ, RZ, R14 ;  /* 0x000000ffff027224 */ /* 0x000fe400078e000e */
[----:B------:R-:W-:Y:S01]  /*0850*/  IMAD.MOV.U32 R3, RZ, RZ, R15 ;  /* 0x000000ffff037224 */ /* 0x000fe200078e000f */
[----:B------:R-:W-:Y:S06]  /*0860*/  RET.REL.NODEC R8 `(_Z14scaleMapKernelPdS_dj) ;  /* 0xfffffff408e47950 */ /* 0x000fec0003c3ffff */
.L_x_9:
[----:B------:R-:W-:-:S00]  /*0870*/  BRA `(.L_x_9) ;  /* 0xfffffffc00fc7947 */ /* 0x000fc0000383ffff */
[----:B------:R-:W-:-:S00]  /*0880*/  NOP ;  /* 0x0000000000007918 */ /* 0x000fc00000000000 */
[----:B------:R-:W-:-:S00]  /*0890*/  NOP ;  /* 0x0000000000007918 */ /* 0x000fc00000000000 */
[----:B------:R-:W-:-:S00]  /*08a0*/  NOP ;  /* 0x0000000000007918 */ /* 0x000fc00000000000 */
[----:B------:R-:W-:-:S00]  /*08b0*/  NOP ;  /* 0x0000000000007918 */ /* 0x000fc00000000000 */
[----:B------:R-:W-:-:S00]  /*08c0*/  NOP ;  /* 0x0000000000007918 */ /* 0x000fc00000000000 */
[----:B------:R-:W-:-:S00]  /*08d0*/  NOP ;  /* 0x0000000000007918 */ /* 0x000fc00000000000 */
[----:B------:R-:W-:-:S00]  /*08e0*/  NOP ;  /* 0x0000000000007918 */ /* 0x000fc00000000000 */
[----:B------:R-:W-:-:S00]  /*08f0*/  NOP ;  /* 0x0000000000007918 */ /* 0x000fc00000000000 */
.L_x_11:


//--------------------- .text._Z9addKernelPiPKiS1_ --------------------------
	.section	.text._Z9addKernelPiPKiS1_,"ax",@progbits
	.align	128
        .global         _Z9addKernelPiPKiS1_
        .type           _Z9addKernelPiPKiS1_,@function
        .size           _Z9addKernelPiPKiS1_,(.L_x_13 - _Z9addKernelPiPKiS1_)
        .other          _Z9addKernelPiPKiS1_,@"STO_CUDA_ENTRY STV_DEFAULT"
_Z9addKernelPiPKiS1_:
.text._Z9addKernelPiPKiS1_:
[----:B------:R-:W-:Y:S01]  /*0000*/  LDC R1, c[0x0][0x37c] ;  /* 0x0000df00ff017b82 */ /* 0x000fe20000000800 */
[----:B------:R-:W0:Y:S07]  /*0010*/  S2R R9, SR_TID.X ;  /* 0x0000000000097919 */ /* 0x000e2e0000002100 */
[----:B------:R-:W0:Y:S01]  /*0020*/  LDC.64 R2, c[0x0][0x388] ;  /* 0x0000e200ff027b82 */ /* 0x000e220000000a00 */
[----:B------:R-:W1:Y:S07]  /*0030*/  LDCU.64 UR4, c[0x0][0x358] ;  /* 0x00006b00ff0477ac */ /* 0x000e6e0008000a00 */
[----:B------:R-:W2:Y:S08]  /*0040*/  LDC.64 R4, c[0x0][0x390] ;  /* 0x0000e400ff047b82 */ /* 0x000eb00000000a00 */
[----:B------:R-:W3:Y:S01]  /*0050*/  LDC.64 R6, c[0x0][0x380] ;  /* 0x0000e000ff067b82 */ /* 0x000ee20000000a00 */
[----:B0-----:R-:W-:-:S04]  /*0060*/  IMAD.WIDE.U32 R2, R9, 0x4, R2 ;  /* 0x0000000409027825 */ /* 0x001fc800078e0002 */
[C---:B--2---:R-:W-:Y:S02]  /*0070*/  IMAD.WIDE.U32 R4, R9.reuse, 0x4, R4 ;  /* 0x0000000409047825 */ /* 0x044fe400078e0004 */
[----:B-1----:R-:W2:Y:S04]  /*0080*/  LDG.E R2, desc[UR4][R2.64] ;  /* 0x0000000402027981 */ /* 0x002ea8000c1e1900 */
[----:B------:R-:W2:Y:S01]  /*0090*/  LDG.E R5, desc[UR4][R4.64] ;  /* 0x0000000404057981 */ /* 0x000ea2000c1e1900 */
[----:B---3--:R-:W-:Y:S01]  /*00a0*/  IMAD.WIDE.U32 R6, R9, 0x4, R6 ;  /* 0x0000000409067825 */ /* 0x008fe200078e0006 */
[----:B--2---:R-:W-:-:S05]  /*00b0*/  LEA R9, R5, R2, 0x1 ;  /* 0x0000000205097211 */ /* 0x004fca00078e08ff */
[----:B------:R-:W-:Y:S01]  /*00c0*/  STG.E desc[UR4][R6.64], R9 ;  /* 0x0000000906007986 */ /* 0x000fe2000c101904 */
[----:B------:R-:W-:Y:S05]  /*00d0*/  EXIT ;  /* 0x000000000000794d */ /* 0x000fea0003800000 */
.L_x_10:
        /* <DEDUP_REMOVED lines=10> */
.L_x_13:


//--------------------- .nv.shared.reserved.0     --------------------------
	.section	.nv.shared.reserved.0,"aw",@nobits
	.weak		__nv_reservedSMEM_offset_0_alias
	.size		__nv_reservedSMEM_offset_0_alias, 0, 64
	.other		__nv_reservedSMEM_offset_0_alias,@"STO_CUDA_RESERVED_SHARED STV_DEFAULT"
__nv_reservedSMEM_offset_0_alias:
	.zero		0
	.zero		64


//--------------------- .nv.constant0._Z14scaleMapKernelPdS_dj --------------------------
	.section	.nv.constant0._Z14scaleMapKernelPdS_dj,"a",@progbits
	.sectionflags	@""
	.align	4
.nv.constant0._Z14scaleMapKernelPdS_dj:
	.zero		924


//--------------------- .nv.constant0._Z9addKernelPiPKiS1_ --------------------------
	.section	.nv.constant0._Z9addKernelPiPKiS1_,"a",@progbits
	.sectionflags	@""
	.align	4
.nv.constant0._Z9addKernelPiPKiS1_:
	.zero		920


//--------------------- SYMBOLS --------------------------

	.type		.nv.reservedSmem.offset0,@object
	.size		.nv.reservedSmem.offset0,0x4
